//
// Generated by NVIDIA NVVM Compiler
//
// Compiler Build ID: CL-36424714
// Cuda compilation tools, release 13.0, V13.0.88
// Based on NVVM 20.0.0
//

.version 9.0
.target sm_100
.address_size 64

	// .globl	_Z4reluPfS_i

.visible .entry _Z4reluPfS_i(
	.param .u64 .ptr .align 1 _Z4reluPfS_i_param_0,
	.param .u64 .ptr .align 1 _Z4reluPfS_i_param_1,
	.param .u32 _Z4reluPfS_i_param_2
)
{


	ret;

}
	// .globl	_Z17dense_layer_fusedPfS_S_S_iii
.visible .entry _Z17dense_layer_fusedPfS_S_S_iii(
	.param .u64 .ptr .align 1 _Z17dense_layer_fusedPfS_S_S_iii_param_0,
	.param .u64 .ptr .align 1 _Z17dense_layer_fusedPfS_S_S_iii_param_1,
	.param .u64 .ptr .align 1 _Z17dense_layer_fusedPfS_S_S_iii_param_2,
	.param .u64 .ptr .align 1 _Z17dense_layer_fusedPfS_S_S_iii_param_3,
	.param .u32 _Z17dense_layer_fusedPfS_S_S_iii_param_4,
	.param .u32 _Z17dense_layer_fusedPfS_S_S_iii_param_5,
	.param .u32 _Z17dense_layer_fusedPfS_S_S_iii_param_6
)
{


	ret;

}


// ===== COMPILED SASS (sm_100) =====

	.target	sm_100

	.elftype	@"ET_EXEC"


//--------------------- .note.nv.tkinfo           --------------------------
	.section	.note.nv.tkinfo,"",@"SHT_NOTE"
	.sectionflags	@"SHF_NOTE_NV_TKINFO"
	.tkinfo
        /*0018*/ 	.word	0x00000002
        /*0030*/ 	.string	""
        /*0030*/ 	.string	"ptxas"
        /*0030*/ 	.string	"Cuda compilation tools, release 13.0, V13.0.88"
        /*0030*/ 	.string	"Build cuda_13.0.r13.0/compiler.36424714_0"
        /*0030*/ 	.string	"-arch sm_100 -m 64 "



//--------------------- .note.nv.cuinfo           --------------------------
	.section	.note.nv.cuinfo,"",@"SHT_NOTE"
	.sectionflags	@"SHF_NOTE_NV_CUINFO"
        /*0018*/ 	.short	0x0002
        /*001a*/ 	.short	0x0064
        /*001c*/ 	.short	0x0082
	.zero		2


//--------------------- .nv.info                  --------------------------
	.section	.nv.info,"",@"SHT_CUDA_INFO"
	.align	4


	//----- nvinfo : EIATTR_REGCOUNT
	.align		4
        /*0000*/ 	.byte	0x04, 0x2f
        /*0002*/ 	.short	(.L_1 - .L_0)
	.align		4
.L_0:
        /*0004*/ 	.word	index@(_Z4reluPfS_i)
        /*0008*/ 	.word	0x00000004


	//----- nvinfo : EIATTR_FRAME_SIZE
	.align		4
.L_1:
        /*000c*/ 	.byte	0x04, 0x11
        /*000e*/ 	.short	(.L_3 - .L_2)
	.align		4
.L_2:
        /*0010*/ 	.word	index@(_Z4reluPfS_i)
        /*0014*/ 	.word	0x00000000


	//----- nvinfo : EIATTR_REGCOUNT
	.align		4
.L_3:
        /*0018*/ 	.byte	0x04, 0x2f
        /*001a*/ 	.short	(.L_5 - .L_4)
	.align		4
.L_4:
        /*001c*/ 	.word	index@(_Z17dense_layer_fusedPfS_S_S_iii)
        /*0020*/ 	.word	0x00000004


	//----- nvinfo : EIATTR_FRAME_SIZE
	.align		4
.L_5:
        /*0024*/ 	.byte	0x04, 0x11
        /*0026*/ 	.short	(.L_7 - .L_6)
	.align		4
.L_6:
        /*0028*/ 	.word	index@(_Z17dense_layer_fusedPfS_S_S_iii)
        /*002c*/ 	.word	0x00000000


	//----- nvinfo : EIATTR_MIN_STACK_SIZE
	.align		4
.L_7:
        /*0030*/ 	.byte	0x04, 0x12
        /*0032*/ 	.short	(.L_9 - .L_8)
	.align		4
.L_8:
        /*0034*/ 	.word	index@(_Z17dense_layer_fusedPfS_S_S_iii)
        /*0038*/ 	.word	0x00000000


	//----- nvinfo : EIATTR_MIN_STACK_SIZE
	.align		4
.L_9:
        /*003c*/ 	.byte	0x04, 0x12
        /*003e*/ 	.short	(.L_11 - .L_10)
	.align		4
.L_10:
        /*0040*/ 	.word	index@(_Z4reluPfS_i)
        /*0044*/ 	.word	0x00000000
.L_11:


//--------------------- .nv.compat                --------------------------
	.section	.nv.compat,"",@"SHT_CUDA_COMPAT_INFO"
	.align	4
        /*0000*/ 	.byte	0x02, 0x09, 0x00, 0x00, 0x02, 0x02, 0x01, 0x00, 0x02, 0x05, 0x05, 0x00, 0x03, 0x07, 0x01, 0x01
        /*0010*/ 	.byte	0x02, 0x03, 0x00, 0x00, 0x02, 0x06, 0x01, 0x00, 0x04, 0x0b, 0x08, 0x00, 0x09, 0x00, 0x00, 0x00
        /*0020*/ 	.byte	0x00, 0x00, 0x00, 0x00


//--------------------- .nv.info._Z17dense_layer_fusedPfS_S_S_iii --------------------------
	.section	.nv.info._Z17dense_layer_fusedPfS_S_S_iii,"",@"SHT_CUDA_INFO"
	.sectionflags	@""
	.align	4


	//----- nvinfo : EIATTR_CUDA_API_VERSION
	.align		4
        /*0000*/ 	.byte	0x04, 0x37
        /*0002*/ 	.short	(.L_13 - .L_12)
.L_12:
        /*0004*/ 	.word	0x00000082


	//----- nvinfo : EIATTR_KPARAM_INFO
	.align		4
.L_13:
        /*0008*/ 	.byte	0x04, 0x17
        /*000a*/ 	.short	(.L_15 - .L_14)
.L_14:
        /*000c*/ 	.word	0x00000000
        /*0010*/ 	.short	0x0006
        /*0012*/ 	.short	0x0028
        /*0014*/ 	.byte	0x00, 0xf0, 0x11, 0x00


	//----- nvinfo : EIATTR_KPARAM_INFO
	.align		4
.L_15:
        /*0018*/ 	.byte	0x04, 0x17
        /*001a*/ 	.short	(.L_17 - .L_16)
.L_16:
        /*001c*/ 	.word	0x00000000
        /*0020*/ 	.short	0x0005
        /*0022*/ 	.short	0x0024
        /*0024*/ 	.byte	0x00, 0xf0, 0x11, 0x00


	//----- nvinfo : EIATTR_KPARAM_INFO
	.align		4
.L_17:
        /*0028*/ 	.byte	0x04, 0x17
        /*002a*/ 	.short	(.L_19 - .L_18)
.L_18:
        /*002c*/ 	.word	0x00000000
        /*0030*/ 	.short	0x0004
        /*0032*/ 	.short	0x0020
        /*0034*/ 	.byte	0x00, 0xf0, 0x11, 0x00


	//----- nvinfo : EIATTR_KPARAM_INFO
	.align		4
.L_19:
        /*0038*/ 	.byte	0x04, 0x17
        /*003a*/ 	.short	(.L_21 - .L_20)
.L_20:
        /*003c*/ 	.word	0x00000000
        /*0040*/ 	.short	0x0003
        /*0042*/ 	.short	0x0018
        /*0044*/ 	.byte	0x00, 0xf5, 0x21, 0x00


	//----- nvinfo : EIATTR_KPARAM_INFO
	.align		4
.L_21:
        /*0048*/ 	.byte	0x04, 0x17
        /*004a*/ 	.short	(.L_23 - .L_22)
.L_22:
        /*004c*/ 	.word	0x00000000
        /*0050*/ 	.short	0x0002
        /*0052*/ 	.short	0x0010
        /*0054*/ 	.byte	0x00, 0xf5, 0x21, 0x00


	//----- nvinfo : EIATTR_KPARAM_INFO
	.align		4
.L_23:
        /*0058*/ 	.byte	0x04, 0x17
        /*005a*/ 	.short	(.L_25 - .L_24)
.L_24:
        /*005c*/ 	.word	0x00000000
        /*0060*/ 	.short	0x0001
        /*0062*/ 	.short	0x0008
        /*0064*/ 	.byte	0x00, 0xf5, 0x21, 0x00


	//----- nvinfo : EIATTR_KPARAM_INFO
	.align		4
.L_25:
        /*0068*/ 	.byte	0x04, 0x17
        /*006a*/ 	.short	(.L_27 - .L_26)
.L_26:
        /*006c*/ 	.word	0x00000000
        /*0070*/ 	.short	0x0000
        /*0072*/ 	.short	0x0000
        /*0074*/ 	.byte	0x00, 0xf5, 0x21, 0x00


	//----- nvinfo : EIATTR_SPARSE_MMA_MASK
	.align		4
.L_27:
        /*0078*/ 	.byte	0x03, 0x50
        /*007a*/ 	.short	0x0000


	//----- nvinfo : EIATTR_MAXREG_COUNT
	.align		4
        /*007c*/ 	.byte	0x03, 0x1b
        /*007e*/ 	.short	0x00ff


	//----- nvinfo : EIATTR_MERCURY_ISA_VERSION
	.align		4
        /*0080*/ 	.byte	0x03, 0x5f
        /*0082*/ 	.short	0x0101


	//----- nvinfo : EIATTR_VRC_CTA_INIT_COUNT
	.align		4
        /*0084*/ 	.byte	0x02, 0x4a
	.zero		1
	.zero		1


	//----- nvinfo : EIATTR_EXIT_INSTR_OFFSETS
	.align		4
        /*0088*/ 	.byte	0x04, 0x1c
        /*008a*/ 	.short	(.L_29 - .L_28)


	//   ....[0]....
.L_28:
        /*008c*/ 	.word	0x00000010


	//----- nvinfo : EIATTR_CBANK_PARAM_SIZE
	.align		4
.L_29:
        /*0090*/ 	.byte	0x03, 0x19
        /*0092*/ 	.short	0x002c


	//----- nvinfo : EIATTR_PARAM_CBANK
	.align		4
        /*0094*/ 	.byte	0x04, 0x0a
        /*0096*/ 	.short	(.L_31 - .L_30)
	.align		4
.L_30:
        /*0098*/ 	.word	index@(.nv.constant0._Z17dense_layer_fusedPfS_S_S_iii)
        /*009c*/ 	.short	0x0380
        /*009e*/ 	.short	0x002c


	//----- nvinfo : EIATTR_SW_WAR
	.align		4
.L_31:
        /*00a0*/ 	.byte	0x04, 0x36
        /*00a2*/ 	.short	(.L_33 - .L_32)
.L_32:
        /*00a4*/ 	.word	0x00000008
.L_33:


//--------------------- .nv.info._Z4reluPfS_i     --------------------------
	.section	.nv.info._Z4reluPfS_i,"",@"SHT_CUDA_INFO"
	.sectionflags	@""
	.align	4


	//----- nvinfo : EIATTR_CUDA_API_VERSION
	.align		4
        /*0000*/ 	.byte	0x04, 0x37
        /*0002*/ 	.short	(.L_35 - .L_34)
.L_34:
        /*0004*/ 	.word	0x00000082


	//----- nvinfo : EIATTR_KPARAM_INFO
	.align		4
.L_35:
        /*0008*/ 	.byte	0x04, 0x17
        /*000a*/ 	.short	(.L_37 - .L_36)
.L_36:
        /*000c*/ 	.word	0x00000000
        /*0010*/ 	.short	0x0002
        /*0012*/ 	.short	0x0010
        /*0014*/ 	.byte	0x00, 0xf0, 0x11, 0x00


	//----- nvinfo : EIATTR_KPARAM_INFO
	.align		4
.L_37:
        /*0018*/ 	.byte	0x04, 0x17
        /*001a*/ 	.short	(.L_39 - .L_38)
.L_38:
        /*001c*/ 	.word	0x00000000
        /*0020*/ 	.short	0x0001
        /*0022*/ 	.short	0x0008
        /*0024*/ 	.byte	0x00, 0xf5, 0x21, 0x00


	//----- nvinfo : EIATTR_KPARAM_INFO
	.align		4
.L_39:
        /*0028*/ 	.byte	0x04, 0x17
        /*002a*/ 	.short	(.L_41 - .L_40)
.L_40:
        /*002c*/ 	.word	0x00000000
        /*0030*/ 	.short	0x0000
        /*0032*/ 	.short	0x0000
        /*0034*/ 	.byte	0x00, 0xf5, 0x21, 0x00


	//----- nvinfo : EIATTR_SPARSE_MMA_MASK
	.align		4
.L_41:
        /*0038*/ 	.byte	0x03, 0x50
        /*003a*/ 	.short	0x0000


	//----- nvinfo : EIATTR_MAXREG_COUNT
	.align		4
        /*003c*/ 	.byte	0x03, 0x1b
        /*003e*/ 	.short	0x00ff


	//----- nvinfo : EIATTR_MERCURY_ISA_VERSION
	.align		4
        /*0040*/ 	.byte	0x03, 0x5f
        /*0042*/ 	.short	0x0101


	//----- nvinfo : EIATTR_VRC_CTA_INIT_COUNT
	.align		4
        /*0044*/ 	.byte	0x02, 0x4a
	.zero		1
	.zero		1


	//----- nvinfo : EIATTR_EXIT_INSTR_OFFSETS
	.align		4
        /*0048*/ 	.byte	0x04, 0x1c
        /*004a*/ 	.short	(.L_43 - .L_42)


	//   ....[0]....
.L_42:
        /*004c*/ 	.word	0x00000010


	//----- nvinfo : EIATTR_CBANK_PARAM_SIZE
	.align		4
.L_43:
        /*0050*/ 	.byte	0x03, 0x19
        /*0052*/ 	.short	0x0014


	//----- nvinfo : EIATTR_PARAM_CBANK
	.align		4
        /*0054*/ 	.byte	0x04, 0x0a
        /*0056*/ 	.short	(.L_45 - .L_44)
	.align		4
.L_44:
        /*0058*/ 	.word	index@(.nv.constant0._Z4reluPfS_i)
        /*005c*/ 	.short	0x0380
        /*005e*/ 	.short	0x0014


	//----- nvinfo : EIATTR_SW_WAR
	.align		4
.L_45:
        /*0060*/ 	.byte	0x04, 0x36
        /*0062*/ 	.short	(.L_47 - .L_46)
.L_46:
        /*0064*/ 	.word	0x00000008
.L_47:


//--------------------- .nv.callgraph             --------------------------
	.section	.nv.callgraph,"",@"SHT_CUDA_CALLGRAPH"
	.align	4
	.sectionentsize	8
	.align		4
        /*0000*/ 	.word	0x00000000
	.align		4
        /*0004*/ 	.word	0xffffffff
	.align		4
        /*0008*/ 	.word	0x00000000
	.align		4
        /*000c*/ 	.word	0xfffffffe
	.align		4
        /*0010*/ 	.word	0x00000000
	.align		4
        /*0014*/ 	.word	0xfffffffd
	.align		4
        /*0018*/ 	.word	0x00000000
	.align		4
        /*001c*/ 	.word	0xfffffffc


//--------------------- .text._Z17dense_layer_fusedPfS_S_S_iii --------------------------
	.section	.text._Z17dense_layer_fusedPfS_S_S_iii,"ax",@progbits
	.align	128
        .global         _Z17dense_layer_fusedPfS_S_S_iii
        .type           _Z17dense_layer_fusedPfS_S_S_iii,@function
        .size           _Z17dense_layer_fusedPfS_S_S_iii,(.L_x_2 - _Z17dense_layer_fusedPfS_S_S_iii)
        .other          _Z17dense_layer_fusedPfS_S_S_iii,@"STO_CUDA_ENTRY STV_DEFAULT"
_Z17dense_layer_fusedPfS_S_S_iii:
.text._Z17dense_layer_fusedPfS_S_S_iii:
[----:B------:R-:W-:Y:S01]  /*0000*/  LDC R1, c[0x0][0x37c] ;  /* 0x0000df00ff017b82 */ /* 0x000fe20000000800 */
[----:B------:R-:W-:Y:S05]  /*0010*/  EXIT ;  /* 0x000000000000794d */ /* 0x000fea0003800000 */
.L_x_0:
[----:B------:R-:W-:-:S00]  /*0020*/  BRA `(.L_x_0) ;  /* 0xfffffffc00fc7947 */ /* 0x000fc0000383ffff */
[----:B------:R-:W-:-:S00]  /*0030*/  NOP ;  /* 0x0000000000007918 */ /* 0x000fc00000000000 */
        /* <DEDUP_REMOVED lines=12> */
.L_x_2:


//--------------------- .text._Z4reluPfS_i        --------------------------
	.section	.text._Z4reluPfS_i,"ax",@progbits
	.align	128
        .global         _Z4reluPfS_i
        .type           _Z4reluPfS_i,@function
        .size           _Z4reluPfS_i,(.L_x_3 - _Z4reluPfS_i)
        .other          _Z4reluPfS_i,@"STO_CUDA_ENTRY STV_DEFAULT"
_Z4reluPfS_i:
.text._Z4reluPfS_i:
[----:B------:R-:W-:Y:S01]  /*0000*/  LDC R1, c[0x0][0x37c] ;  /* 0x0000df00ff017b82 */ /* 0x000fe20000000800 */
[----:B------:R-:W-:Y:S05]  /*0010*/  EXIT ;  /* 0x000000000000794d */ /* 0x000fea0003800000 */
.L_x_1:
        /* <DEDUP_REMOVED lines=14> */
.L_x_3:


//--------------------- .nv.shared.reserved.0     --------------------------
	.section	.nv.shared.reserved.0,"aw",@nobits
	.weak		__nv_reservedSMEM_offset_0_alias
	.size		__nv_reservedSMEM_offset_0_alias, 0, 64
	.other		__nv_reservedSMEM_offset_0_alias,@"STO_CUDA_RESERVED_SHARED STV_DEFAULT"
__nv_reservedSMEM_offset_0_alias:
	.zero		0
	.zero		64


//--------------------- .nv.constant0._Z17dense_layer_fusedPfS_S_S_iii --------------------------
	.section	.nv.constant0._Z17dense_layer_fusedPfS_S_S_iii,"a",@progbits
	.sectionflags	@""
	.align	4
.nv.constant0._Z17dense_layer_fusedPfS_S_S_iii:
	.zero		940


//--------------------- .nv.constant0._Z4reluPfS_i --------------------------
	.section	.nv.constant0._Z4reluPfS_i,"a",@progbits
	.sectionflags	@""
	.align	4
.nv.constant0._Z4reluPfS_i:
	.zero		916


//--------------------- SYMBOLS --------------------------

	.type		.nv.reservedSmem.offset0,@object
	.size		.nv.reservedSmem.offset0,0x4
